//
// Generated by NVIDIA NVVM Compiler
//
// Compiler Build ID: CL-36424714
// Cuda compilation tools, release 13.0, V13.0.88
// Based on NVVM 20.0.0
//

.version 9.0
.target sm_100
.address_size 64

	// .globl	_Z16addVectorsKerneliPfS_S_

.visible .entry _Z16addVectorsKerneliPfS_S_(
	.param .u32 _Z16addVectorsKerneliPfS_S__param_0,
	.param .u64 .ptr .align 1 _Z16addVectorsKerneliPfS_S__param_1,
	.param .u64 .ptr .align 1 _Z16addVectorsKerneliPfS_S__param_2,
	.param .u64 .ptr .align 1 _Z16addVectorsKerneliPfS_S__param_3
)
{
	.reg .pred 	%p<2>;
	.reg .b32 	%r<6>;
	.reg .b32 	%f<4>;
	.reg .b64 	%rd<11>;

	ld.param.u32 	%r2, [_Z16addVectorsKerneliPfS_S__param_0];
	ld.param.u64 	%rd1, [_Z16addVectorsKerneliPfS_S__param_1];
	ld.param.u64 	%rd2, [_Z16addVectorsKerneliPfS_S__param_2];
	ld.param.u64 	%rd3, [_Z16addVectorsKerneliPfS_S__param_3];
	mov.u32 	%r3, %tid.x;
	mov.u32 	%r4, %ntid.x;
	mov.u32 	%r5, %ctaid.x;
	mad.lo.s32 	%r1, %r4, %r5, %r3;
	setp.ge.s32 	%p1, %r1, %r2;
	@%p1 bra 	$L__BB0_2;
	cvta.to.global.u64 	%rd4, %rd1;
	cvta.to.global.u64 	%rd5, %rd2;
	cvta.to.global.u64 	%rd6, %rd3;
	mul.wide.s32 	%rd7, %r1, 4;
	add.s64 	%rd8, %rd4, %rd7;
	ld.global.f32 	%f1, [%rd8];
	add.s64 	%rd9, %rd5, %rd7;
	ld.global.f32 	%f2, [%rd9];
	add.f32 	%f3, %f1, %f2;
	add.s64 	%rd10, %rd6, %rd7;
	st.global.f32 	[%rd10], %f3;
$L__BB0_2:
	ret;

}


// ===== COMPILED SASS (sm_100) =====

	.target	sm_100

	.elftype	@"ET_EXEC"


//--------------------- .note.nv.tkinfo           --------------------------
	.section	.note.nv.tkinfo,"",@"SHT_NOTE"
	.sectionflags	@"SHF_NOTE_NV_TKINFO"
	.tkinfo
        /*0018*/ 	.word	0x00000002
        /*0030*/ 	.string	""
        /*0030*/ 	.string	"ptxas"
        /*0030*/ 	.string	"Cuda compilation tools, release 13.0, V13.0.88"
        /*0030*/ 	.string	"Build cuda_13.0.r13.0/compiler.36424714_0"
        /*0030*/ 	.string	"-arch sm_100 -m 64 "



//--------------------- .note.nv.cuinfo           --------------------------
	.section	.note.nv.cuinfo,"",@"SHT_NOTE"
	.sectionflags	@"SHF_NOTE_NV_CUINFO"
        /*0018*/ 	.short	0x0002
        /*001a*/ 	.short	0x0064
        /*001c*/ 	.short	0x0082
	.zero		2


//--------------------- .nv.info                  --------------------------
	.section	.nv.info,"",@"SHT_CUDA_INFO"
	.align	4


	//----- nvinfo : EIATTR_REGCOUNT
	.align		4
        /*0000*/ 	.byte	0x04, 0x2f
        /*0002*/ 	.short	(.L_1 - .L_0)
	.align		4
.L_0:
        /*0004*/ 	.word	index@(_Z16addVectorsKerneliPfS_S_)
        /*0008*/ 	.word	0x0000000c


	//----- nvinfo : EIATTR_FRAME_SIZE
	.align		4
.L_1:
        /*000c*/ 	.byte	0x04, 0x11
        /*000e*/ 	.short	(.L_3 - .L_2)
	.align		4
.L_2:
        /*0010*/ 	.word	index@(_Z16addVectorsKerneliPfS_S_)
        /*0014*/ 	.word	0x00000000


	//----- nvinfo : EIATTR_MIN_STACK_SIZE
	.align		4
.L_3:
        /*0018*/ 	.byte	0x04, 0x12
        /*001a*/ 	.short	(.L_5 - .L_4)
	.align		4
.L_4:
        /*001c*/ 	.word	index@(_Z16addVectorsKerneliPfS_S_)
        /*0020*/ 	.word	0x00000000
.L_5:


//--------------------- .nv.compat                --------------------------
	.section	.nv.compat,"",@"SHT_CUDA_COMPAT_INFO"
	.align	4
        /*0000*/ 	.byte	0x02, 0x09, 0x00, 0x00, 0x02, 0x02, 0x01, 0x00, 0x02, 0x05, 0x05, 0x00, 0x03, 0x07, 0x01, 0x01
        /*0010*/ 	.byte	0x02, 0x03, 0x00, 0x00, 0x02, 0x06, 0x01, 0x00, 0x04, 0x0b, 0x08, 0x00, 0x09, 0x00, 0x00, 0x00
        /*0020*/ 	.byte	0x00, 0x00, 0x00, 0x00


//--------------------- .nv.info._Z16addVectorsKerneliPfS_S_ --------------------------
	.section	.nv.info._Z16addVectorsKerneliPfS_S_,"",@"SHT_CUDA_INFO"
	.sectionflags	@""
	.align	4


	//----- nvinfo : EIATTR_CUDA_API_VERSION
	.align		4
        /*0000*/ 	.byte	0x04, 0x37
        /*0002*/ 	.short	(.L_7 - .L_6)
.L_6:
        /*0004*/ 	.word	0x00000082


	//----- nvinfo : EIATTR_KPARAM_INFO
	.align		4
.L_7:
        /*0008*/ 	.byte	0x04, 0x17
        /*000a*/ 	.short	(.L_9 - .L_8)
.L_8:
        /*000c*/ 	.word	0x00000000
        /*0010*/ 	.short	0x0003
        /*0012*/ 	.short	0x0018
        /*0014*/ 	.byte	0x00, 0xf5, 0x21, 0x00


	//----- nvinfo : EIATTR_KPARAM_INFO
	.align		4
.L_9:
        /*0018*/ 	.byte	0x04, 0x17
        /*001a*/ 	.short	(.L_11 - .L_10)
.L_10:
        /*001c*/ 	.word	0x00000000
        /*0020*/ 	.short	0x0002
        /*0022*/ 	.short	0x0010
        /*0024*/ 	.byte	0x00, 0xf5, 0x21, 0x00


	//----- nvinfo : EIATTR_KPARAM_INFO
	.align		4
.L_11:
        /*0028*/ 	.byte	0x04, 0x17
        /*002a*/ 	.short	(.L_13 - .L_12)
.L_12:
        /*002c*/ 	.word	0x00000000
        /*0030*/ 	.short	0x0001
        /*0032*/ 	.short	0x0008
        /*0034*/ 	.byte	0x00, 0xf5, 0x21, 0x00


	//----- nvinfo : EIATTR_KPARAM_INFO
	.align		4
.L_13:
        /*0038*/ 	.byte	0x04, 0x17
        /*003a*/ 	.short	(.L_15 - .L_14)
.L_14:
        /*003c*/ 	.word	0x00000000
        /*0040*/ 	.short	0x0000
        /*0042*/ 	.short	0x0000
        /*0044*/ 	.byte	0x00, 0xf0, 0x11, 0x00


	//----- nvinfo : EIATTR_SPARSE_MMA_MASK
	.align		4
.L_15:
        /*0048*/ 	.byte	0x03, 0x50
        /*004a*/ 	.short	0x0000


	//----- nvinfo : EIATTR_MAXREG_COUNT
	.align		4
        /*004c*/ 	.byte	0x03, 0x1b
        /*004e*/ 	.short	0x00ff


	//----- nvinfo : EIATTR_MERCURY_ISA_VERSION
	.align		4
        /*0050*/ 	.byte	0x03, 0x5f
        /*0052*/ 	.short	0x0101


	//----- nvinfo : EIATTR_VRC_CTA_INIT_COUNT
	.align		4
        /*0054*/ 	.byte	0x02, 0x4a
	.zero		1
	.zero		1


	//----- nvinfo : EIATTR_EXIT_INSTR_OFFSETS
	.align		4
        /*0058*/ 	.byte	0x04, 0x1c
        /*005a*/ 	.short	(.L_17 - .L_16)


	//   ....[0]....
.L_16:
        /*005c*/ 	.word	0x00000070


	//   ....[1]....
        /*0060*/ 	.word	0x00000130


	//----- nvinfo : EIATTR_CBANK_PARAM_SIZE
	.align		4
.L_17:
        /*0064*/ 	.byte	0x03, 0x19
        /*0066*/ 	.short	0x0020


	//----- nvinfo : EIATTR_PARAM_CBANK
	.align		4
        /*0068*/ 	.byte	0x04, 0x0a
        /*006a*/ 	.short	(.L_19 - .L_18)
	.align		4
.L_18:
        /*006c*/ 	.word	index@(.nv.constant0._Z16addVectorsKerneliPfS_S_)
        /*0070*/ 	.short	0x0380
        /*0072*/ 	.short	0x0020


	//----- nvinfo : EIATTR_SW_WAR
	.align		4
.L_19:
        /*0074*/ 	.byte	0x04, 0x36
        /*0076*/ 	.short	(.L_21 - .L_20)
.L_20:
        /*0078*/ 	.word	0x00000008
.L_21:


//--------------------- .nv.callgraph             --------------------------
	.section	.nv.callgraph,"",@"SHT_CUDA_CALLGRAPH"
	.align	4
	.sectionentsize	8
	.align		4
        /*0000*/ 	.word	0x00000000
	.align		4
        /*0004*/ 	.word	0xffffffff
	.align		4
        /*0008*/ 	.word	0x00000000
	.align		4
        /*000c*/ 	.word	0xfffffffe
	.align		4
        /*0010*/ 	.word	0x00000000
	.align		4
        /*0014*/ 	.word	0xfffffffd
	.align		4
        /*0018*/ 	.word	0x00000000
	.align		4
        /*001c*/ 	.word	0xfffffffc


//--------------------- .text._Z16addVectorsKerneliPfS_S_ --------------------------
	.section	.text._Z16addVectorsKerneliPfS_S_,"ax",@progbits
	.align	128
        .global         _Z16addVectorsKerneliPfS_S_
        .type           _Z16addVectorsKerneliPfS_S_,@function
        .size           _Z16addVectorsKerneliPfS_S_,(.L_x_1 - _Z16addVectorsKerneliPfS_S_)
        .other          _Z16addVectorsKerneliPfS_S_,@"STO_CUDA_ENTRY STV_DEFAULT"
_Z16addVectorsKerneliPfS_S_:
.text._Z16addVectorsKerneliPfS_S_:
[----:B------:R-:W-:Y:S01]  /*0000*/  LDC R1, c[0x0][0x37c] ;  /* 0x0000df00ff017b82 */ /* 0x000fe20000000800 */
[----:B------:R-:W0:Y:S01]  /*0010*/  S2R R9, SR_TID.X ;  /* 0x0000000000097919 */ /* 0x000e220000002100 */
[----:B------:R-:W0:Y:S01]  /*0020*/  LDCU UR4, c[0x0][0x360] ;  /* 0x00006c00ff0477ac */ /* 0x000e220008000800 */
[----:B------:R-:W0:Y:S01]  /*0030*/  S2R R0, SR_CTAID.X ;  /* 0x0000000000007919 */ /* 0x000e220000002500 */
[----:B------:R-:W1:Y:S01]  /*0040*/  LDCU UR5, c[0x0][0x380] ;  /* 0x00007000ff0577ac */ /* 0x000e620008000800 */
[----:B0-----:R-:W-:-:S05]  /*0050*/  IMAD R9, R0, UR4, R9 ;  /* 0x0000000400097c24 */ /* 0x001fca000f8e0209 */
[----:B-1----:R-:W-:-:S13]  /*0060*/  ISETP.GE.AND P0, PT, R9, UR5, PT ;  /* 0x0000000509007c0c */ /* 0x002fda000bf06270 */
[----:B------:R-:W-:Y:S05]  /*0070*/  @P0 EXIT ;  /* 0x000000000000094d */ /* 0x000fea0003800000 */
[----:B------:R-:W0:Y:S01]  /*0080*/  LDC.64 R2, c[0x0][0x388] ;  /* 0x0000e200ff027b82 */ /* 0x000e220000000a00 */
[----:B------:R-:W1:Y:S07]  /*0090*/  LDCU.64 UR4, c[0x0][0x358] ;  /* 0x00006b00ff0477ac */ /* 0x000e6e0008000a00 */
[----:B------:R-:W2:Y:S08]  /*00a0*/  LDC.64 R4, c[0x0][0x390] ;  /* 0x0000e400ff047b82 */ /* 0x000eb00000000a00 */
[----:B------:R-:W3:Y:S01]  /*00b0*/  LDC.64 R6, c[0x0][0x398] ;  /* 0x0000e600ff067b82 */ /* 0x000ee20000000a00 */
[----:B0-----:R-:W-:-:S06]  /*00c0*/  IMAD.WIDE R2, R9, 0x4, R2 ;  /* 0x0000000409027825 */ /* 0x001fcc00078e0202 */
[----:B-1----:R-:W4:Y:S01]  /*00d0*/  LDG.E R2, desc[UR4][R2.64] ;  /* 0x0000000402027981 */ /* 0x002f22000c1e1900 */
[----:B--2---:R-:W-:-:S06]  /*00e0*/  IMAD.WIDE R4, R9, 0x4, R4 ;  /* 0x0000000409047825 */ /* 0x004fcc00078e0204 */
[----:B------:R-:W4:Y:S01]  /*00f0*/  LDG.E R5, desc[UR4][R4.64] ;  /* 0x0000000404057981 */ /* 0x000f22000c1e1900 */
[----:B---3--:R-:W-:-:S04]  /*0100*/  IMAD.WIDE R6, R9, 0x4, R6 ;  /* 0x0000000409067825 */ /* 0x008fc800078e0206 */
[----:B----4-:R-:W-:-:S05]  /*0110*/  FADD R9, R2, R5 ;  /* 0x0000000502097221 */ /* 0x010fca0000000000 */
[----:B------:R-:W-:Y:S01]  /*0120*/  STG.E desc[UR4][R6.64], R9 ;  /* 0x0000000906007986 */ /* 0x000fe2000c101904 */
[----:B------:R-:W-:Y:S05]  /*0130*/  EXIT ;  /* 0x000000000000794d */ /* 0x000fea0003800000 */
.L_x_0:
[----:B------:R-:W-:-:S00]  /*0140*/  BRA `(.L_x_0) ;  /* 0xfffffffc00fc7947 */ /* 0x000fc0000383ffff */
[----:B------:R-:W-:-:S00]  /*0150*/  NOP ;  /* 0x0000000000007918 */ /* 0x000fc00000000000 */
        /* <DEDUP_REMOVED lines=10> */
.L_x_1:


//--------------------- .nv.shared.reserved.0     --------------------------
	.section	.nv.shared.reserved.0,"aw",@nobits
	.weak		__nv_reservedSMEM_offset_0_alias
	.size		__nv_reservedSMEM_offset_0_alias, 0, 64
	.other		__nv_reservedSMEM_offset_0_alias,@"STO_CUDA_RESERVED_SHARED STV_DEFAULT"
__nv_reservedSMEM_offset_0_alias:
	.zero		0
	.zero		64


//--------------------- .nv.constant0._Z16addVectorsKerneliPfS_S_ --------------------------
	.section	.nv.constant0._Z16addVectorsKerneliPfS_S_,"a",@progbits
	.sectionflags	@""
	.align	4
.nv.constant0._Z16addVectorsKerneliPfS_S_:
	.zero		928


//--------------------- SYMBOLS --------------------------

	.type		.nv.reservedSmem.offset0,@object
	.size		.nv.reservedSmem.offset0,0x4
